	.headerflags	@"EF_CUDA_TEXMODE_UNIFIED EF_CUDA_64BIT_ADDRESS EF_CUDA_ACCELERATORS EF_CUDA_SM90 EF_CUDA_VIRTUAL_SM(EF_CUDA_SM90)"
	.elftype	@"ET_EXEC"


//--------------------- .nv.info                  --------------------------
	.section	.nv.info,"",@"SHT_CUDA_INFO"
	.align	4


	//----- nvinfo : EIATTR_REGCOUNT
	.align		4
        /*0000*/ 	.byte	0x04, 0x2f
        /*0002*/ 	.short	(.L_2 - .L_1)
	.align		4
.L_1:
        /*0004*/ 	.word	index@(triton_per_fused__native_batch_norm_legit_28)
        /*0008*/ 	.word	0x00000013


	//----- nvinfo : EIATTR_MIN_STACK_SIZE
	.align		4
.L_2:
        /*000c*/ 	.byte	0x04, 0x12
        /*000e*/ 	.short	(.L_4 - .L_3)
	.align		4
.L_3:
        /*0010*/ 	.word	index@(triton_per_fused__native_batch_norm_legit_28)
        /*0014*/ 	.word	0x00000000


	//----- nvinfo : EIATTR_FRAME_SIZE
	.align		4
.L_4:
        /*0018*/ 	.byte	0x04, 0x11
        /*001a*/ 	.short	(.L_6 - .L_5)
	.align		4
.L_5:
        /*001c*/ 	.word	index@(triton_per_fused__native_batch_norm_legit_28)
        /*0020*/ 	.word	0x00000000


	//----- nvinfo : EIATTR_MIN_STACK_SIZE
	.align		4
.L_6:
        /*0024*/ 	.byte	0x04, 0x12
        /*0026*/ 	.short	(.L_8 - .L_7)
	.align		4
.L_7:
        /*0028*/ 	.word	index@(triton_per_fused__native_batch_norm_legit_28)
        /*002c*/ 	.word	0x00000000
.L_8:


//--------------------- .nv.info.triton_per_fused__native_batch_norm_legit_28 --------------------------
	.section	.nv.info.triton_per_fused__native_batch_norm_legit_28,"",@"SHT_CUDA_INFO"
	.sectionflags	@""
	.align	4


	//----- nvinfo : EIATTR_CUDA_API_VERSION
	.align		4
        /*0000*/ 	.byte	0x04, 0x37
        /*0002*/ 	.short	(.L_10 - .L_9)
.L_9:
        /*0004*/ 	.word	0x0000007c


	//----- nvinfo : EIATTR_KPARAM_INFO
	.align		4
.L_10:
        /*0008*/ 	.byte	0x04, 0x17
        /*000a*/ 	.short	(.L_12 - .L_11)
.L_11:
        /*000c*/ 	.word	0x00000000
        /*0010*/ 	.short	0x0004
        /*0012*/ 	.short	0x001c
        /*0014*/ 	.byte	0x00, 0xf0, 0x11, 0x00


	//----- nvinfo : EIATTR_KPARAM_INFO
	.align		4
.L_12:
        /*0018*/ 	.byte	0x04, 0x17
        /*001a*/ 	.short	(.L_14 - .L_13)
.L_13:
        /*001c*/ 	.word	0x00000000
        /*0020*/ 	.short	0x0003
        /*0022*/ 	.short	0x0018
        /*0024*/ 	.byte	0x00, 0xf0, 0x11, 0x00


	//----- nvinfo : EIATTR_KPARAM_INFO
	.align		4
.L_14:
        /*0028*/ 	.byte	0x04, 0x17
        /*002a*/ 	.short	(.L_16 - .L_15)
.L_15:
        /*002c*/ 	.word	0x00000000
        /*0030*/ 	.short	0x0002
        /*0032*/ 	.short	0x0010
        /*0034*/ 	.byte	0x00, 0xf4, 0x21, 0x00


	//----- nvinfo : EIATTR_KPARAM_INFO
	.align		4
.L_16:
        /*0038*/ 	.byte	0x04, 0x17
        /*003a*/ 	.short	(.L_18 - .L_17)
.L_17:
        /*003c*/ 	.word	0x00000000
        /*0040*/ 	.short	0x0001
        /*0042*/ 	.short	0x0008
        /*0044*/ 	.byte	0x00, 0xf4, 0x21, 0x00


	//----- nvinfo : EIATTR_KPARAM_INFO
	.align		4
.L_18:
        /*0048*/ 	.byte	0x04, 0x17
        /*004a*/ 	.short	(.L_20 - .L_19)
.L_19:
        /*004c*/ 	.word	0x00000000
        /*0050*/ 	.short	0x0000
        /*0052*/ 	.short	0x0000
        /*0054*/ 	.byte	0x00, 0xf4, 0x21, 0x00


	//----- nvinfo : EIATTR_SPARSE_MMA_MASK
	.align		4
.L_20:
        /*0058*/ 	.byte	0x03, 0x50
        /*005a*/ 	.short	0x0000


	//----- nvinfo : EIATTR_MAXREG_COUNT
	.align		4
        /*005c*/ 	.byte	0x03, 0x1b
        /*005e*/ 	.short	0x00ff


	//----- nvinfo : EIATTR_COOP_GROUP_MASK_REGIDS
	.align		4
        /*0060*/ 	.byte	0x04, 0x29
        /*0062*/ 	.short	(.L_22 - .L_21)


	//   ....[0]....
.L_21:
        /*0064*/ 	.word	0xffffffff


	//   ....[1]....
        /*0068*/ 	.word	0xffffffff


	//   ....[2]....
        /*006c*/ 	.word	0xffffffff


	//   ....[3]....
        /*0070*/ 	.word	0xffffffff


	//   ....[4]....
        /*0074*/ 	.word	0xffffffff


	//   ....[5]....
        /*0078*/ 	.word	0xffffffff


	//   ....[6]....
        /*007c*/ 	.word	0xffffffff


	//   ....[7]....
        /*0080*/ 	.word	0xffffffff


	//   ....[8]....
        /*0084*/ 	.word	0xffffffff


	//   ....[9]....
        /*0088*/ 	.word	0xffffffff


	//   ....[10]....
        /*008c*/ 	.word	0xffffffff


	//   ....[11]....
        /*0090*/ 	.word	0xffffffff


	//----- nvinfo : EIATTR_COOP_GROUP_INSTR_OFFSETS
	.align		4
.L_22:
        /*0094*/ 	.byte	0x04, 0x28
        /*0096*/ 	.short	(.L_24 - .L_23)


	//   ....[0]....
.L_23:
        /*0098*/ 	.word	0x000001c0


	//   ....[1]....
        /*009c*/ 	.word	0x000001f0


	//   ....[2]....
        /*00a0*/ 	.word	0x00000230


	//   ....[3]....
        /*00a4*/ 	.word	0x00000250


	//   ....[4]....
        /*00a8*/ 	.word	0x00000270


	//   ....[5]....
        /*00ac*/ 	.word	0x000002d0


	//   ....[6]....
        /*00b0*/ 	.word	0x00000360


	//   ....[7]....
        /*00b4*/ 	.word	0x00000380


	//   ....[8]....
        /*00b8*/ 	.word	0x000003a0


	//   ....[9]....
        /*00bc*/ 	.word	0x000003d0


	//   ....[10]....
        /*00c0*/ 	.word	0x000003f0


	//   ....[11]....
        /*00c4*/ 	.word	0x00000450


	//----- nvinfo : EIATTR_EXIT_INSTR_OFFSETS
	.align		4
.L_24:
        /*00c8*/ 	.byte	0x04, 0x1c
        /*00ca*/ 	.short	(.L_26 - .L_25)


	//   ....[0]....
.L_25:
        /*00cc*/ 	.word	0x00000530


	//   ....[1]....
        /*00d0*/ 	.word	0x00000550


	//----- nvinfo : EIATTR_REQNTID
	.align		4
.L_26:
        /*00d4*/ 	.byte	0x04, 0x10
        /*00d6*/ 	.short	(.L_28 - .L_27)
.L_27:
        /*00d8*/ 	.word	0x00000040
        /*00dc*/ 	.word	0x00000001
        /*00e0*/ 	.word	0x00000001


	//----- nvinfo : EIATTR_CBANK_PARAM_SIZE
	.align		4
.L_28:
        /*00e4*/ 	.byte	0x03, 0x19
        /*00e6*/ 	.short	0x0020


	//----- nvinfo : EIATTR_PARAM_CBANK
	.align		4
        /*00e8*/ 	.byte	0x04, 0x0a
        /*00ea*/ 	.short	(.L_30 - .L_29)
	.align		4
.L_29:
        /*00ec*/ 	.word	index@(.nv.constant0.triton_per_fused__native_batch_norm_legit_28)
        /*00f0*/ 	.short	0x0210
        /*00f2*/ 	.short	0x0020


	//----- nvinfo : EIATTR_SW_WAR
	.align		4
.L_30:
        /*00f4*/ 	.byte	0x04, 0x36
        /*00f6*/ 	.short	(.L_32 - .L_31)
.L_31:
        /*00f8*/ 	.word	0x00000008
.L_32:


//--------------------- .nv.callgraph             --------------------------
	.section	.nv.callgraph,"",@"SHT_CUDA_CALLGRAPH"
	.align	4
	.sectionentsize	8
	.align		4
        /*0000*/ 	.word	0x00000000
	.align		4
        /*0004*/ 	.word	0xffffffff
	.align		4
        /*0008*/ 	.word	0x00000000
	.align		4
        /*000c*/ 	.word	0xfffffffe
	.align		4
        /*0010*/ 	.word	0x00000000
	.align		4
        /*0014*/ 	.word	0xfffffffd
	.align		4
        /*0018*/ 	.word	0x00000000
	.align		4
        /*001c*/ 	.word	0xfffffffc


//--------------------- .nv.constant4             --------------------------
	.section	.nv.constant4,"a",@progbits
	.align	8
	.align		8
.nv.constant4:
        /*0000*/ 	.dword	_$_str


//--------------------- .text.triton_per_fused__native_batch_norm_legit_28 --------------------------
	.section	.text.triton_per_fused__native_batch_norm_legit_28,"ax",@progbits
	.sectionflags	@"SHF_BARRIERS=1"
	.align	128
        .global         triton_per_fused__native_batch_norm_legit_28
        .type           triton_per_fused__native_batch_norm_legit_28,@function
        .size           triton_per_fused__native_batch_norm_legit_28,(.L_x_1 - triton_per_fused__native_batch_norm_legit_28)
        .other          triton_per_fused__native_batch_norm_legit_28,@"STO_CUDA_ENTRY STV_DEFAULT"
triton_per_fused__native_batch_norm_legit_28:
.text.triton_per_fused__native_batch_norm_legit_28:
[----:B------:R-:W0:Y:S02]  /*0000*/  LDC R1, c[0x0][0x28] ;  /* 0x00000a00ff017b82 */ /* 0x000e240000000800 */
[----:B------:R-:W1:Y:S01]  /*0010*/  S2R R0, SR_CTAID.X ;  /* 0x0000000000007919 */ /* 0x000e620000002500 */
[----:B------:R-:W2:Y:S01]  /*0020*/  LDC.64 R2, c[0x0][0x218] ;  /* 0x00008600ff027b82 */ /* 0x000ea20000000a00 */
[----:B------:R-:W-:Y:S01]  /*0030*/  ULDC.64 UR6, c[0x0][0x208] ;  /* 0x0000820000067ab9 */ /* 0x000fe20000000a00 */
[----:B------:R-:W3:Y:S01]  /*0040*/  S2R R10, SR_TID.X ;  /* 0x00000000000a7919 */ /* 0x000ee20000002100 */
[----:B-1----:R-:W-:Y:S02]  /*0050*/  SHF.R.S32.HI R7, RZ, 0x1f, R0 ;  /* 0x0000001fff077819 */ /* 0x002fe40000011400 */
[----:B------:R-:W-:Y:S01]  /*0060*/  ISETP.GE.AND P1, PT, R0, 0x200, PT ;  /* 0x000002000000780c */ /* 0x000fe20003f26270 */
[----:B---3--:R-:W-:Y:S01]  /*0070*/  IMAD.SHL.U32 R6, R10, 0x80, RZ ;  /* 0x000000800a067824 */ /* 0x008fe200078e00ff */
[----:B------:R-:W-:-:S04]  /*0080*/  LEA.HI R8, R7, R0, RZ, 0x7 ;  /* 0x0000000007087211 */ /* 0x000fc800078f38ff */
[----:B------:R-:W-:Y:S02]  /*0090*/  LOP3.LUT R7, R6, 0x1f80, RZ, 0xc0, !PT ;  /* 0x00001f8006077812 */ /* 0x000fe400078ec0ff */
[C---:B------:R-:W-:Y:S02]  /*00a0*/  LOP3.LUT R6, R8.reuse, 0xffffff80, RZ, 0xc0, !PT ;  /* 0xffffff8008067812 */ /* 0x040fe400078ec0ff */
[----:B------:R-:W-:Y:S02]  /*00b0*/  SHF.L.U32 R8, R8, 0x6, RZ ;  /* 0x0000000608087819 */ /* 0x000fe400000006ff */
[----:B------:R-:W-:Y:S01]  /*00c0*/  IADD3 R7, R7, R0, -R6 ;  /* 0x0000000007077210 */ /* 0x000fe20007ffe806 */
[----:B------:R-:W-:Y:S01]  /*00d0*/  HFMA2.MMA R6, -RZ, RZ, 0, 0 ;  /* 0x00000000ff067435 */ /* 0x000fe200000001ff */
[----:B------:R-:W-:-:S05]  /*00e0*/  LOP3.LUT R8, R8, 0xffffe000, RZ, 0xc0, !PT ;  /* 0xffffe00008087812 */ /* 0x000fca00078ec0ff */
[----:B------:R-:W-:-:S04]  /*00f0*/  IMAD.IADD R7, R8, 0x1, R7 ;  /* 0x0000000108077824 */ /* 0x000fc800078e0207 */
[----:B--2---:R-:W-:-:S05]  /*0100*/  IMAD.WIDE R2, R7, 0x4, R2 ;  /* 0x0000000407027825 */ /* 0x004fca00078e0202 */
[----:B------:R1:W2:Y:S01]  /*0110*/  @!P1 LDG.E R6, desc[UR6][R2.64] ;  /* 0x0000000602069981 */ /* 0x0002a2000c1e1900 */
[----:B------:R-:W3:Y:S01]  /*0120*/  S2UR UR5, SR_CgaCtaId ;  /* 0x00000000000579c3 */ /* 0x000ee20000008800 */
[C---:B------:R-:W-:Y:S01]  /*0130*/  LOP3.LUT P3, RZ, R10.reuse, 0x1f, RZ, 0xc0, !PT ;  /* 0x0000001f0aff7812 */ /* 0x040fe2000786c0ff */
[----:B------:R-:W-:Y:S01]  /*0140*/  UMOV UR4, 0x400 ;  /* 0x0000040000047882 */ /* 0x000fe20000000000 */
[----:B------:R-:W-:Y:S01]  /*0150*/  ISETP.GE.AND P2, PT, R10, 0x2, PT ;  /* 0x000000020a00780c */ /* 0x000fe20003f46270 */
[----:B------:R-:W-:Y:S01]  /*0160*/  IMAD.MOV.U32 R14, RZ, RZ, 0x3c800000 ;  /* 0x3c800000ff0e7424 */ /* 0x000fe200078e00ff */
[----:B-1----:R-:W-:Y:S01]  /*0170*/  SHF.R.U32.HI R2, RZ, 0x3, R10 ;  /* 0x00000003ff027819 */ /* 0x002fe2000001160a */
[----:B---3--:R-:W-:-:S06]  /*0180*/  UPRMT UR4, UR5, 0x654, UR4 ;  /* 0x0000065405047896 */ /* 0x008fcc0008000004 */
[----:B------:R-:W-:Y:S02]  /*0190*/  LEA R11, R10, UR4, 0x2 ;  /* 0x000000040a0b7c11 */ /* 0x000fe4000f8e10ff */
[----:B--2---:R-:W-:-:S04]  /*01a0*/  SEL R13, R6, RZ, !P1 ;  /* 0x000000ff060d7207 */ /* 0x004fc80004800000 */
[----:B------:R-:W-:-:S05]  /*01b0*/  FSEL R6, R13, RZ, !P1 ;  /* 0x000000ff0d067208 */ /* 0x000fca0004800000 */
[----:B------:R-:W1:Y:S02]  /*01c0*/  SHFL.BFLY PT, R7, R6, 0x10, 0x1f ;  /* 0x0e001f0006077f89 */ /* 0x000e6400000e0000 */
[----:B-1----:R-:W-:Y:S01]  /*01d0*/  FADD R7, R6, R7 ;  /* 0x0000000706077221 */ /* 0x002fe20000000000 */
[----:B------:R-:W-:-:S04]  /*01e0*/  LOP3.LUT R6, R10, 0x1, RZ, 0xc0, !PT ;  /* 0x000000010a067812 */ /* 0x000fc800078ec0ff */
[----:B------:R-:W1:Y:S01]  /*01f0*/  SHFL.BFLY PT, R8, R7, 0x8, 0x1f ;  /* 0x0d001f0007087f89 */ /* 0x000e6200000e0000 */
[----:B------:R-:W-:-:S04]  /*0200*/  ISETP.NE.U32.AND P0, PT, R6, 0x1, PT ;  /* 0x000000010600780c */ /* 0x000fc80003f05070 */
[----:B------:R-:W-:Y:S01]  /*0210*/  ISETP.LT.AND P0, PT, R10, 0x2, P0 ;  /* 0x000000020a00780c */ /* 0x000fe20000701270 */
[----:B-1----:R-:W-:-:S05]  /*0220*/  FADD R8, R7, R8 ;  /* 0x0000000807087221 */ /* 0x002fca0000000000 */
[----:B------:R-:W1:Y:S02]  /*0230*/  SHFL.BFLY PT, R9, R8, 0x4, 0x1f ;  /* 0x0c801f0008097f89 */ /* 0x000e6400000e0000 */
[----:B-1----:R-:W-:-:S05]  /*0240*/  FADD R9, R8, R9 ;  /* 0x0000000908097221 */ /* 0x002fca0000000000 */
[----:B------:R-:W1:Y:S02]  /*0250*/  SHFL.BFLY PT, R12, R9, 0x2, 0x1f ;  /* 0x0c401f00090c7f89 */ /* 0x000e6400000e0000 */
[----:B-1----:R-:W-:-:S05]  /*0260*/  FADD R12, R9, R12 ;  /* 0x0000000c090c7221 */ /* 0x002fca0000000000 */
[----:B------:R-:W1:Y:S02]  /*0270*/  SHFL.BFLY PT, R3, R12, 0x1, 0x1f ;  /* 0x0c201f000c037f89 */ /* 0x000e6400000e0000 */
[----:B-1----:R-:W-:Y:S01]  /*0280*/  FADD R8, R12, R3 ;  /* 0x000000030c087221 */ /* 0x002fe20000000000 */
[----:B------:R-:W-:-:S05]  /*0290*/  LOP3.LUT R3, R2, 0x4, RZ, 0xc0, !PT ;  /* 0x0000000402037812 */ /* 0x000fca00078ec0ff */
[----:B------:R-:W-:Y:S01]  /*02a0*/  @!P3 STS [R3+UR4], R8 ;  /* 0x000000080300b988 */ /* 0x000fe20008000804 */
[----:B------:R-:W-:Y:S06]  /*02b0*/  BAR.SYNC.DEFER_BLOCKING 0x0 ;  /* 0x0000000000007b1d */ /* 0x000fec0000010000 */
[----:B------:R-:W1:Y:S04]  /*02c0*/  @!P2 LDS R5, [R11] ;  /* 0x000000000b05a984 */ /* 0x000e680000000800 */
[----:B-1----:R-:W1:Y:S02]  /*02d0*/  SHFL.BFLY PT, R2, R5, 0x1, 0x1f ;  /* 0x0c201f0005027f89 */ /* 0x002e6400000e0000 */
[----:B-1----:R-:W-:-:S05]  /*02e0*/  FADD R6, R5, R2 ;  /* 0x0000000205067221 */ /* 0x002fca0000000000 */
[----:B------:R-:W-:Y:S01]  /*02f0*/  @P0 STS [R11], R6 ;  /* 0x000000060b000388 */ /* 0x000fe20000000800 */
[----:B------:R-:W-:Y:S06]  /*0300*/  BAR.SYNC.DEFER_BLOCKING 0x0 ;  /* 0x0000000000007b1d */ /* 0x000fec0000010000 */
[----:B------:R-:W1:Y:S02]  /*0310*/  LDS R2, [UR4] ;  /* 0x00000004ff027984 */ /* 0x000e640008000800 */
[----:B-1----:R-:W-:-:S04]  /*0320*/  FMUL R2, R2, 0.015625 ;  /* 0x3c80000002027820 */ /* 0x002fc80000400000 */
[----:B------:R-:W-:-:S04]  /*0330*/  FADD R7, R13, -R2 ;  /* 0x800000020d077221 */ /* 0x000fc80000000000 */
[----:B------:R-:W-:-:S05]  /*0340*/  FMUL R7, R7, R7 ;  /* 0x0000000707077220 */ /* 0x000fca0000400000 */
[----:B------:R-:W-:-:S05]  /*0350*/  FSEL R7, R7, RZ, !P1 ;  /* 0x000000ff07077208 */ /* 0x000fca0004800000 */
[----:B------:R-:W1:Y:S02]  /*0360*/  SHFL.BFLY PT, R8, R7, 0x10, 0x1f ;  /* 0x0e001f0007087f89 */ /* 0x000e6400000e0000 */
[----:B-1----:R-:W-:-:S05]  /*0370*/  FADD R8, R7, R8 ;  /* 0x0000000807087221 */ /* 0x002fca0000000000 */
[----:B------:R-:W1:Y:S02]  /*0380*/  SHFL.BFLY PT, R5, R8, 0x8, 0x1f ;  /* 0x0d001f0008057f89 */ /* 0x000e6400000e0000 */
[----:B-1----:R-:W-:-:S05]  /*0390*/  FADD R5, R8, R5 ;  /* 0x0000000508057221 */ /* 0x002fca0000000000 */
[----:B------:R-:W1:Y:S02]  /*03a0*/  SHFL.BFLY PT, R6, R5, 0x4, 0x1f ;  /* 0x0c801f0005067f89 */ /* 0x000e6400000e0000 */
[----:B-1----:R-:W-:Y:S01]  /*03b0*/  FADD R6, R5, R6 ;  /* 0x0000000605067221 */ /* 0x002fe20000000000 */
[----:B------:R-:W-:Y:S06]  /*03c0*/  BAR.SYNC.DEFER_BLOCKING 0x0 ;  /* 0x0000000000007b1d */ /* 0x000fec0000010000 */
[----:B------:R-:W1:Y:S02]  /*03d0*/  SHFL.BFLY PT, R9, R6, 0x2, 0x1f ;  /* 0x0c401f0006097f89 */ /* 0x000e6400000e0000 */
[----:B-1----:R-:W-:-:S05]  /*03e0*/  FADD R9, R6, R9 ;  /* 0x0000000906097221 */ /* 0x002fca0000000000 */
[----:B------:R-:W1:Y:S02]  /*03f0*/  SHFL.BFLY PT, R12, R9, 0x1, 0x1f ;  /* 0x0c201f00090c7f89 */ /* 0x000e6400000e0000 */
[----:B-1----:R-:W-:Y:S02]  /*0400*/  FADD R16, R9, R12 ;  /* 0x0000000c09107221 */ /* 0x002fe40000000000 */
[----:B------:R-:W1:Y:S03]  /*0410*/  LDC.64 R8, c[0x0][0x220] ;  /* 0x00008800ff087b82 */ /* 0x000e660000000a00 */
[----:B------:R-:W-:Y:S05]  /*0420*/  @!P3 STS [R3+UR4], R16 ;  /* 0x000000100300b988 */ /* 0x000fea0008000804 */
[----:B------:R-:W-:Y:S06]  /*0430*/  BAR.SYNC.DEFER_BLOCKING 0x0 ;  /* 0x0000000000007b1d */ /* 0x000fec0000010000 */
[----:B------:R-:W2:Y:S04]  /*0440*/  @!P2 LDS R4, [R11] ;  /* 0x000000000b04a984 */ /* 0x000ea80000000800 */
[----:B--2---:R-:W2:Y:S02]  /*0450*/  SHFL.BFLY PT, R7, R4, 0x1, 0x1f ;  /* 0x0c201f0004077f89 */ /* 0x004ea400000e0000 */
[----:B--2---:R-:W-:-:S02]  /*0460*/  FADD R12, R4, R7 ;  /* 0x00000007040c7221 */ /* 0x004fc40000000000 */
[----:B------:R-:W2:Y:S03]  /*0470*/  LDC.64 R6, c[0x0][0x210] ;  /* 0x00008400ff067b82 */ /* 0x000ea60000000a00 */
[----:B------:R-:W-:Y:S05]  /*0480*/  @P0 STS [R11], R12 ;  /* 0x0000000c0b000388 */ /* 0x000fea0000000800 */
[----:B------:R-:W-:Y:S01]  /*0490*/  BAR.SYNC.DEFER_BLOCKING 0x0 ;  /* 0x0000000000007b1d */ /* 0x000fe20000010000 */
[----:B------:R-:W-:-:S04]  /*04a0*/  LOP3.LUT P0, RZ, R10, 0x3f, RZ, 0xc0, !PT ;  /* 0x0000003f0aff7812 */ /* 0x000fc8000780c0ff */
[C---:B------:R-:W-:Y:S01]  /*04b0*/  ISETP.LT.AND P0, PT, R0.reuse, 0x200, !P0 ;  /* 0x000002000000780c */ /* 0x040fe20004701270 */
[----:B------:R-:W3:Y:S02]  /*04c0*/  LDS R5, [UR4] ;  /* 0x00000004ff057984 */ /* 0x000ee40008000800 */
[----:B---3--:R-:W-:Y:S01]  /*04d0*/  FFMA R3, R5, R14, 9.9999997473787516356e-06 ;  /* 0x3727c5ac05037423 */ /* 0x008fe2000000000e */
[----:B--2---:R-:W-:-:S04]  /*04e0*/  IMAD.WIDE R4, R0, 0x4, R6 ;  /* 0x0000000400047825 */ /* 0x004fc800078e0206 */
[----:B-1----:R-:W-:Y:S01]  /*04f0*/  IMAD.WIDE R6, R0, 0x4, R8 ;  /* 0x0000000400067825 */ /* 0x002fe200078e0208 */
[----:B------:R-:W1:Y:S01]  /*0500*/  MUFU.RSQ R3, R3 ;  /* 0x0000000300037308 */ /* 0x000e620000001400 */
[----:B------:R-:W-:Y:S06]  /*0510*/  BAR.SYNC.DEFER_BLOCKING 0x0 ;  /* 0x0000000000007b1d */ /* 0x000fec0000010000 */
[----:B-1----:R1:W-:Y:S01]  /*0520*/  @P0 STG.E desc[UR6][R4.64], R3 ;  /* 0x0000000304000986 */ /* 0x0023e2000c101906 */
[----:B------:R-:W-:Y:S05]  /*0530*/  @!P0 EXIT ;  /* 0x000000000000894d */ /* 0x000fea0003800000 */
[----:B------:R-:W-:Y:S01]  /*0540*/  STG.E desc[UR6][R6.64], R2 ;  /* 0x0000000206007986 */ /* 0x000fe2000c101906 */
[----:B------:R-:W-:Y:S05]  /*0550*/  EXIT ;  /* 0x000000000000794d */ /* 0x000fea0003800000 */
.L_x_0:
[----:B------:R-:W-:-:S00]  /*0560*/  BRA `(.L_x_0) ;  /* 0xfffffffc00fc7947 */ /* 0x000fc0000383ffff */
[----:B------:R-:W-:-:S00]  /*0570*/  NOP ;  /* 0x0000000000007918 */ /* 0x000fc00000000000 */
        /* <DEDUP_REMOVED lines=8> */
.L_x_1:


//--------------------- .nv.global.init           --------------------------
	.section	.nv.global.init,"aw",@progbits
.nv.global.init:
	.type		_$_str,@object
	.size		_$_str,(.L_0 - _$_str)
_$_str:
        /*0000*/ 	.byte	0x5f, 0x5f, 0x43, 0x55, 0x44, 0x41, 0x5f, 0x46, 0x54, 0x5a, 0x00
.L_0:


//--------------------- .nv.shared.triton_per_fused__native_batch_norm_legit_28 --------------------------
	.section	.nv.shared.triton_per_fused__native_batch_norm_legit_28,"aw",@nobits
	.sectionflags	@""
	.align	16
	.zero		1024


//--------------------- .nv.constant0.triton_per_fused__native_batch_norm_legit_28 --------------------------
	.section	.nv.constant0.triton_per_fused__native_batch_norm_legit_28,"a",@progbits
	.sectionflags	@""
	.align	4
.nv.constant0.triton_per_fused__native_batch_norm_legit_28:
	.zero		560
